	.headerflags	@"EF_CUDA_TEXMODE_UNIFIED EF_CUDA_64BIT_ADDRESS EF_CUDA_ACCELERATORS EF_CUDA_SM90 EF_CUDA_VIRTUAL_SM(EF_CUDA_SM90)"
	.elftype	@"ET_EXEC"


//--------------------- .nv.info                  --------------------------
	.section	.nv.info,"",@"SHT_CUDA_INFO"
	.align	4


	//----- nvinfo : EIATTR_REGCOUNT
	.align		4
        /*0000*/ 	.byte	0x04, 0x2f
        /*0002*/ 	.short	(.L_1 - .L_0)
	.align		4
.L_0:
        /*0004*/ 	.word	index@(triton_poi_fused_addmm_3)
        /*0008*/ 	.word	0x0000000c


	//----- nvinfo : EIATTR_MIN_STACK_SIZE
	.align		4
.L_1:
        /*000c*/ 	.byte	0x04, 0x12
        /*000e*/ 	.short	(.L_3 - .L_2)
	.align		4
.L_2:
        /*0010*/ 	.word	index@(triton_poi_fused_addmm_3)
        /*0014*/ 	.word	0x00000000


	//----- nvinfo : EIATTR_FRAME_SIZE
	.align		4
.L_3:
        /*0018*/ 	.byte	0x04, 0x11
        /*001a*/ 	.short	(.L_5 - .L_4)
	.align		4
.L_4:
        /*001c*/ 	.word	index@(triton_poi_fused_addmm_3)
        /*0020*/ 	.word	0x00000000


	//----- nvinfo : EIATTR_MIN_STACK_SIZE
	.align		4
.L_5:
        /*0024*/ 	.byte	0x04, 0x12
        /*0026*/ 	.short	(.L_7 - .L_6)
	.align		4
.L_6:
        /*0028*/ 	.word	index@(triton_poi_fused_addmm_3)
        /*002c*/ 	.word	0x00000000
.L_7:


//--------------------- .nv.info.triton_poi_fused_addmm_3 --------------------------
	.section	.nv.info.triton_poi_fused_addmm_3,"",@"SHT_CUDA_INFO"
	.sectionflags	@""
	.align	4


	//----- nvinfo : EIATTR_CUDA_API_VERSION
	.align		4
        /*0000*/ 	.byte	0x04, 0x37
        /*0002*/ 	.short	(.L_9 - .L_8)
.L_8:
        /*0004*/ 	.word	0x0000007c


	//----- nvinfo : EIATTR_KPARAM_INFO
	.align		4
.L_9:
        /*0008*/ 	.byte	0x04, 0x17
        /*000a*/ 	.short	(.L_11 - .L_10)
.L_10:
        /*000c*/ 	.word	0x00000000
        /*0010*/ 	.short	0x0002
        /*0012*/ 	.short	0x0010
        /*0014*/ 	.byte	0x00, 0xf0, 0x11, 0x00


	//----- nvinfo : EIATTR_KPARAM_INFO
	.align		4
.L_11:
        /*0018*/ 	.byte	0x04, 0x17
        /*001a*/ 	.short	(.L_13 - .L_12)
.L_12:
        /*001c*/ 	.word	0x00000000
        /*0020*/ 	.short	0x0001
        /*0022*/ 	.short	0x0008
        /*0024*/ 	.byte	0x00, 0xf4, 0x21, 0x00


	//----- nvinfo : EIATTR_KPARAM_INFO
	.align		4
.L_13:
        /*0028*/ 	.byte	0x04, 0x17
        /*002a*/ 	.short	(.L_15 - .L_14)
.L_14:
        /*002c*/ 	.word	0x00000000
        /*0030*/ 	.short	0x0000
        /*0032*/ 	.short	0x0000
        /*0034*/ 	.byte	0x00, 0xf4, 0x21, 0x00


	//----- nvinfo : EIATTR_SPARSE_MMA_MASK
	.align		4
.L_15:
        /*0038*/ 	.byte	0x03, 0x50
        /*003a*/ 	.short	0x0000


	//----- nvinfo : EIATTR_MAXREG_COUNT
	.align		4
        /*003c*/ 	.byte	0x03, 0x1b
        /*003e*/ 	.short	0x00ff


	//----- nvinfo : EIATTR_EXIT_INSTR_OFFSETS
	.align		4
        /*0040*/ 	.byte	0x04, 0x1c
        /*0042*/ 	.short	(.L_17 - .L_16)


	//   ....[0]....
.L_16:
        /*0044*/ 	.word	0x00000100


	//   ....[1]....
        /*0048*/ 	.word	0x00000120


	//----- nvinfo : EIATTR_REQNTID
	.align		4
.L_17:
        /*004c*/ 	.byte	0x04, 0x10
        /*004e*/ 	.short	(.L_19 - .L_18)
.L_18:
        /*0050*/ 	.word	0x00000020
        /*0054*/ 	.word	0x00000001
        /*0058*/ 	.word	0x00000001


	//----- nvinfo : EIATTR_CBANK_PARAM_SIZE
	.align		4
.L_19:
        /*005c*/ 	.byte	0x03, 0x19
        /*005e*/ 	.short	0x0014


	//----- nvinfo : EIATTR_PARAM_CBANK
	.align		4
        /*0060*/ 	.byte	0x04, 0x0a
        /*0062*/ 	.short	(.L_21 - .L_20)
	.align		4
.L_20:
        /*0064*/ 	.word	index@(.nv.constant0.triton_poi_fused_addmm_3)
        /*0068*/ 	.short	0x0210
        /*006a*/ 	.short	0x0014


	//----- nvinfo : EIATTR_SW_WAR
	.align		4
.L_21:
        /*006c*/ 	.byte	0x04, 0x36
        /*006e*/ 	.short	(.L_23 - .L_22)
.L_22:
        /*0070*/ 	.word	0x00000008
.L_23:


//--------------------- .nv.callgraph             --------------------------
	.section	.nv.callgraph,"",@"SHT_CUDA_CALLGRAPH"
	.align	4
	.sectionentsize	8
	.align		4
        /*0000*/ 	.word	0x00000000
	.align		4
        /*0004*/ 	.word	0xffffffff
	.align		4
        /*0008*/ 	.word	0x00000000
	.align		4
        /*000c*/ 	.word	0xfffffffe
	.align		4
        /*0010*/ 	.word	0x00000000
	.align		4
        /*0014*/ 	.word	0xfffffffd
	.align		4
        /*0018*/ 	.word	0x00000000
	.align		4
        /*001c*/ 	.word	0xfffffffc


//--------------------- .text.triton_poi_fused_addmm_3 --------------------------
	.section	.text.triton_poi_fused_addmm_3,"ax",@progbits
	.align	128
        .global         triton_poi_fused_addmm_3
        .type           triton_poi_fused_addmm_3,@function
        .size           triton_poi_fused_addmm_3,(.L_x_1 - triton_poi_fused_addmm_3)
        .other          triton_poi_fused_addmm_3,@"STO_CUDA_ENTRY STV_DEFAULT"
triton_poi_fused_addmm_3:
.text.triton_poi_fused_addmm_3:
[----:B------:R-:W0:Y:S02]  /*0000*/  LDC R1, c[0x0][0x28] ;  /* 0x00000a00ff017b82 */ /* 0x000e240000000800 */
[----:B------:R-:W1:Y:S01]  /*0010*/  S2R R6, SR_TID.X ;  /* 0x0000000000067919 */ /* 0x000e620000002100 */
[----:B------:R-:W2:Y:S01]  /*0020*/  LDC.64 R2, c[0x0][0x210] ;  /* 0x00008400ff027b82 */ /* 0x000ea20000000a00 */
[----:B------:R-:W-:Y:S01]  /*0030*/  IMAD.MOV.U32 R9, RZ, RZ, RZ ;  /* 0x000000ffff097224 */ /* 0x000fe200078e00ff */
[----:B------:R-:W-:Y:S01]  /*0040*/  ULDC.64 UR4, c[0x0][0x208] ;  /* 0x0000820000047ab9 */ /* 0x000fe20000000a00 */
[----:B------:R-:W3:Y:S01]  /*0050*/  S2R R7, SR_CTAID.X ;  /* 0x0000000000077919 */ /* 0x000ee20000002500 */
[----:B-1----:R-:W-:-:S05]  /*0060*/  LOP3.LUT R0, R6, 0xf, RZ, 0xc0, !PT ;  /* 0x0000000f06007812 */ /* 0x002fca00078ec0ff */
[----:B---3--:R-:W-:-:S05]  /*0070*/  IMAD R7, R7, 0x10, R0 ;  /* 0x0000001007077824 */ /* 0x008fca00078e0200 */
[C---:B------:R-:W-:Y:S02]  /*0080*/  ISETP.GE.AND P0, PT, R7.reuse, 0x10, PT ;  /* 0x000000100700780c */ /* 0x040fe40003f06270 */
[----:B------:R-:W-:-:S05]  /*0090*/  SHF.L.U32 R5, R7, 0x4, RZ ;  /* 0x0000000407057819 */ /* 0x000fca00000006ff */
[----:B--2---:R-:W-:Y:S02]  /*00a0*/  IMAD.WIDE R2, R5, 0x4, R2 ;  /* 0x0000000405027825 */ /* 0x004fe400078e0202 */
[----:B------:R-:W1:Y:S04]  /*00b0*/  LDC.64 R4, c[0x0][0x218] ;  /* 0x00008600ff047b82 */ /* 0x000e680000000a00 */
[----:B------:R2:W5:Y:S01]  /*00c0*/  @!P0 LDG.E.EL R9, desc[UR4][R2.64+0xc] ;  /* 0x00000c0402098981 */ /* 0x000562000c2e1900 */
[----:B------:R-:W-:-:S04]  /*00d0*/  LOP3.LUT P0, RZ, R6, 0x10, RZ, 0xc0, !PT ;  /* 0x0000001006ff7812 */ /* 0x000fc8000780c0ff */
[C---:B------:R-:W-:Y:S01]  /*00e0*/  ISETP.LT.AND P0, PT, R7.reuse, 0x10, !P0 ;  /* 0x000000100700780c */ /* 0x040fe20004701270 */
[----:B-1----:R-:W-:-:S12]  /*00f0*/  IMAD.WIDE R4, R7, 0x4, R4 ;  /* 0x0000000407047825 */ /* 0x002fd800078e0204 */
[----:B--2---:R-:W-:Y:S05]  /*0100*/  @!P0 EXIT ;  /* 0x000000000000894d */ /* 0x004fea0003800000 */
[----:B-----5:R-:W-:Y:S01]  /*0110*/  STG.E desc[UR4][R4.64], R9 ;  /* 0x0000000904007986 */ /* 0x020fe2000c101904 */
[----:B------:R-:W-:Y:S05]  /*0120*/  EXIT ;  /* 0x000000000000794d */ /* 0x000fea0003800000 */
.L_x_0:
[----:B------:R-:W-:-:S00]  /*0130*/  BRA `(.L_x_0) ;  /* 0xfffffffc00fc7947 */ /* 0x000fc0000383ffff */
[----:B------:R-:W-:-:S00]  /*0140*/  NOP ;  /* 0x0000000000007918 */ /* 0x000fc00000000000 */
        /* <DEDUP_REMOVED lines=11> */
.L_x_1:


//--------------------- .nv.constant0.triton_poi_fused_addmm_3 --------------------------
	.section	.nv.constant0.triton_poi_fused_addmm_3,"a",@progbits
	.sectionflags	@""
	.align	4
.nv.constant0.triton_poi_fused_addmm_3:
	.zero		548
